//
// Generated by NVIDIA NVVM Compiler
//
// Compiler Build ID: CL-36424714
// Cuda compilation tools, release 13.0, V13.0.88
// Based on NVVM 20.0.0
//

.version 9.0
.target sm_100
.address_size 64

	// .globl	_Z17sumScanMultiBlockPiS_ii
.global .align 4 .b8 temp[2097152];
.extern .shared .align 16 .b8 shared[];

.visible .entry _Z17sumScanMultiBlockPiS_ii(
	.param .u64 .ptr .align 1 _Z17sumScanMultiBlockPiS_ii_param_0,
	.param .u64 .ptr .align 1 _Z17sumScanMultiBlockPiS_ii_param_1,
	.param .u32 _Z17sumScanMultiBlockPiS_ii_param_2,
	.param .u32 _Z17sumScanMultiBlockPiS_ii_param_3
)
{
	.reg .pred 	%p<20>;
	.reg .b32 	%r<141>;
	.reg .b64 	%rd<24>;

	ld.param.u64 	%rd3, [_Z17sumScanMultiBlockPiS_ii_param_0];
	ld.param.u64 	%rd2, [_Z17sumScanMultiBlockPiS_ii_param_1];
	ld.param.u32 	%r43, [_Z17sumScanMultiBlockPiS_ii_param_2];
	ld.param.u32 	%r42, [_Z17sumScanMultiBlockPiS_ii_param_3];
	cvta.to.global.u64 	%rd4, %rd3;
	shr.s32 	%r44, %r42, 31;
	shr.u32 	%r45, %r44, 26;
	add.s32 	%r46, %r42, %r45;
	shr.s32 	%r1, %r46, 6;
	mov.u32 	%r47, %tid.x;
	shl.b32 	%r2, %r47, 7;
	mov.u32 	%r3, %tid.y;
	shl.b32 	%r4, %r3, 1;
	add.s32 	%r48, %r2, %r4;
	mov.u32 	%r49, %ctaid.x;
	mov.u32 	%r50, %ntid.x;
	mad.lo.s32 	%r5, %r49, %r50, %r47;
	mov.u32 	%r6, %ctaid.y;
	mov.u32 	%r51, %ntid.y;
	mad.lo.s32 	%r52, %r6, %r51, %r4;
	mad.lo.s32 	%r7, %r43, %r52, %r5;
	mul.wide.s32 	%rd5, %r7, 4;
	add.s64 	%rd6, %rd4, %rd5;
	ld.global.u32 	%r53, [%rd6];
	shl.b32 	%r54, %r48, 2;
	mov.u32 	%r55, shared;
	add.s32 	%r8, %r55, %r54;
	mul.wide.s32 	%rd1, %r43, 4;
	add.s64 	%rd7, %rd6, %rd1;
	ld.global.u32 	%r56, [%rd7];
	st.shared.v2.u32 	[%r8], {%r53, %r56};
	st.shared.v2.u32 	[%r8+8192], {%r53, %r56};
	st.shared.v2.u32 	[%r8+16384], {%r53, %r56};
	add.s32 	%r57, %r53, %r56;
	st.shared.u32 	[%r8+8192], %r57;
	bar.sync 	0;
	and.b32  	%r58, %r3, 1;
	setp.eq.b32 	%p1, %r58, 1;
	@%p1 bra 	$L__BB0_2;
	ld.shared.u32 	%r59, [%r8+8200];
	ld.shared.u32 	%r60, [%r8+8192];
	add.s32 	%r61, %r60, %r59;
	st.shared.u32 	[%r8+8192], %r61;
$L__BB0_2:
	bar.sync 	0;
	and.b32  	%r62, %r3, 3;
	setp.ne.s32 	%p2, %r62, 0;
	@%p2 bra 	$L__BB0_4;
	ld.shared.u32 	%r63, [%r8+8208];
	ld.shared.u32 	%r64, [%r8+8192];
	add.s32 	%r65, %r64, %r63;
	st.shared.u32 	[%r8+8192], %r65;
$L__BB0_4:
	bar.sync 	0;
	and.b32  	%r66, %r3, 7;
	setp.ne.s32 	%p3, %r66, 0;
	@%p3 bra 	$L__BB0_6;
	ld.shared.u32 	%r67, [%r8+8224];
	ld.shared.u32 	%r68, [%r8+8192];
	add.s32 	%r69, %r68, %r67;
	st.shared.u32 	[%r8+8192], %r69;
$L__BB0_6:
	bar.sync 	0;
	and.b32  	%r70, %r3, 15;
	setp.ne.s32 	%p4, %r70, 0;
	@%p4 bra 	$L__BB0_8;
	ld.shared.u32 	%r71, [%r8+8256];
	ld.shared.u32 	%r72, [%r8+8192];
	add.s32 	%r73, %r72, %r71;
	st.shared.u32 	[%r8+8192], %r73;
$L__BB0_8:
	bar.sync 	0;
	and.b32  	%r74, %r3, 31;
	setp.ne.s32 	%p5, %r74, 0;
	@%p5 bra 	$L__BB0_10;
	ld.shared.u32 	%r75, [%r8+8320];
	ld.shared.u32 	%r76, [%r8+8192];
	add.s32 	%r77, %r76, %r75;
	st.shared.u32 	[%r8+8192], %r77;
$L__BB0_10:
	bar.sync 	0;
	and.b32  	%r78, %r3, 63;
	setp.ne.s32 	%p6, %r78, 0;
	@%p6 bra 	$L__BB0_12;
	ld.shared.u32 	%r79, [%r8+8448];
	ld.shared.u32 	%r80, [%r8+8192];
	add.s32 	%r81, %r80, %r79;
	st.shared.u32 	[%r8+8192], %r81;
$L__BB0_12:
	bar.sync 	0;
	setp.ne.s32 	%p7, %r3, 0;
	@%p7 bra 	$L__BB0_21;
	add.s32 	%r133, %r6, 1;
	mov.u32 	%r10, %nctaid.y;
	setp.ge.u32 	%p8, %r133, %r10;
	@%p8 bra 	$L__BB0_21;
	mul.lo.s32 	%r11, %r5, %r10;
	shl.b32 	%r82, %r2, 2;
	add.s32 	%r84, %r55, %r82;
	ld.shared.u32 	%r12, [%r84+8192];
	not.b32 	%r85, %r6;
	add.s32 	%r86, %r10, %r85;
	and.b32  	%r13, %r86, 3;
	setp.eq.s32 	%p9, %r13, 0;
	@%p9 bra 	$L__BB0_18;
	neg.s32 	%r132, %r13;
	add.s32 	%r130, %r6, %r11;
	mov.u64 	%rd9, temp;
	mov.u32 	%r131, %r6;
$L__BB0_16:
	.pragma "nounroll";
	add.s32 	%r130, %r130, 1;
	mul.wide.u32 	%rd8, %r130, 4;
	add.s64 	%rd10, %rd9, %rd8;
	atom.global.add.u32 	%r87, [%rd10], %r12;
	add.s32 	%r132, %r132, 1;
	setp.ne.s32 	%p10, %r132, 0;
	add.s32 	%r131, %r131, 1;
	@%p10 bra 	$L__BB0_16;
	add.s32 	%r133, %r131, 1;
$L__BB0_18:
	sub.s32 	%r88, %r10, %r6;
	add.s32 	%r89, %r88, -2;
	setp.lt.u32 	%p11, %r89, 3;
	@%p11 bra 	$L__BB0_21;
	sub.s32 	%r135, %r133, %r10;
	add.s32 	%r90, %r133, %r11;
	add.s32 	%r134, %r90, 3;
	mov.u64 	%rd12, temp;
$L__BB0_20:
	add.s32 	%r91, %r134, -2;
	add.s32 	%r92, %r134, -3;
	mul.wide.u32 	%rd11, %r92, 4;
	add.s64 	%rd13, %rd12, %rd11;
	atom.global.add.u32 	%r93, [%rd13], %r12;
	mul.wide.u32 	%rd14, %r91, 4;
	add.s64 	%rd15, %rd12, %rd14;
	atom.global.add.u32 	%r94, [%rd15], %r12;
	add.s32 	%r95, %r134, -1;
	mul.wide.u32 	%rd16, %r95, 4;
	add.s64 	%rd17, %rd12, %rd16;
	atom.global.add.u32 	%r96, [%rd17], %r12;
	mul.wide.u32 	%rd18, %r134, 4;
	add.s64 	%rd19, %rd12, %rd18;
	atom.global.add.u32 	%r97, [%rd19], %r12;
	add.s32 	%r135, %r135, 4;
	add.s32 	%r134, %r134, 4;
	setp.ne.s32 	%p12, %r135, 0;
	@%p12 bra 	$L__BB0_20;
$L__BB0_21:
	shr.s32 	%r136, %r1, 1;
	setp.lt.s32 	%p13, %r136, 1;
	mov.b32 	%r138, 1;
	@%p13 bra 	$L__BB0_26;
	add.s32 	%r31, %r4, 1;
	mov.b32 	%r138, 1;
$L__BB0_23:
	bar.sync 	0;
	setp.ge.u32 	%p14, %r3, %r136;
	@%p14 bra 	$L__BB0_25;
	mad.lo.s32 	%r100, %r138, %r31, %r2;
	shl.b32 	%r101, %r100, 2;
	add.s32 	%r103, %r55, %r101;
	ld.shared.u32 	%r104, [%r103+-4];
	shl.b32 	%r105, %r138, 2;
	add.s32 	%r106, %r103, %r105;
	ld.shared.u32 	%r107, [%r106+-4];
	add.s32 	%r108, %r107, %r104;
	st.shared.u32 	[%r106+-4], %r108;
$L__BB0_25:
	shl.b32 	%r138, %r138, 1;
	shr.u32 	%r35, %r136, 1;
	setp.gt.u32 	%p15, %r136, 1;
	mov.u32 	%r136, %r35;
	@%p15 bra 	$L__BB0_23;
$L__BB0_26:
	setp.ne.s32 	%p16, %r3, 0;
	@%p16 bra 	$L__BB0_28;
	add.s32 	%r109, %r2, %r1;
	shl.b32 	%r110, %r109, 2;
	add.s32 	%r112, %r55, %r110;
	mov.b32 	%r113, 0;
	st.shared.u32 	[%r112+-4], %r113;
$L__BB0_28:
	setp.lt.s32 	%p17, %r42, 128;
	@%p17 bra 	$L__BB0_33;
	add.s32 	%r37, %r4, 1;
	mov.b32 	%r139, 1;
$L__BB0_30:
	shr.u32 	%r138, %r138, 1;
	bar.sync 	0;
	setp.ge.u32 	%p18, %r3, %r139;
	@%p18 bra 	$L__BB0_32;
	mad.lo.s32 	%r115, %r138, %r37, %r2;
	shl.b32 	%r116, %r115, 2;
	add.s32 	%r118, %r55, %r116;
	ld.shared.u32 	%r119, [%r118+-4];
	shl.b32 	%r120, %r138, 2;
	add.s32 	%r121, %r118, %r120;
	ld.shared.u32 	%r122, [%r121+-4];
	st.shared.u32 	[%r118+-4], %r122;
	add.s32 	%r123, %r122, %r119;
	st.shared.u32 	[%r121+-4], %r123;
$L__BB0_32:
	shl.b32 	%r139, %r139, 1;
	setp.lt.s32 	%p19, %r139, %r1;
	@%p19 bra 	$L__BB0_30;
$L__BB0_33:
	cvta.to.global.u64 	%rd20, %rd2;
	bar.sync 	0;
	ld.shared.v2.u32 	{%r124, %r125}, [%r8+16384];
	ld.shared.v2.u32 	{%r126, %r127}, [%r8];
	add.s32 	%r128, %r126, %r124;
	add.s32 	%r129, %r127, %r125;
	st.shared.v2.u32 	[%r8], {%r128, %r129};
	add.s64 	%rd22, %rd20, %rd5;
	st.global.u32 	[%rd22], %r128;
	add.s64 	%rd23, %rd22, %rd1;
	st.global.u32 	[%rd23], %r129;
	ret;

}
	// .globl	_Z7kernel2Piii
.visible .entry _Z7kernel2Piii(
	.param .u64 .ptr .align 1 _Z7kernel2Piii_param_0,
	.param .u32 _Z7kernel2Piii_param_1,
	.param .u32 _Z7kernel2Piii_param_2
)
{
	.reg .b32 	%r<20>;
	.reg .b64 	%rd<10>;

	ld.param.u64 	%rd1, [_Z7kernel2Piii_param_0];
	ld.param.u32 	%r1, [_Z7kernel2Piii_param_1];
	cvta.to.global.u64 	%rd2, %rd1;
	mov.u32 	%r2, %ctaid.x;
	mov.u32 	%r3, %ntid.x;
	mov.u32 	%r4, %tid.x;
	mad.lo.s32 	%r5, %r2, %r3, %r4;
	mov.u32 	%r6, %ctaid.y;
	mov.u32 	%r7, %ntid.y;
	mov.u32 	%r8, %tid.y;
	shl.b32 	%r9, %r8, 1;
	mad.lo.s32 	%r10, %r6, %r7, %r9;
	mad.lo.s32 	%r11, %r1, %r10, %r5;
	mov.u32 	%r12, %nctaid.y;
	mad.lo.s32 	%r13, %r5, %r12, %r6;
	mul.wide.u32 	%rd3, %r13, 4;
	mov.u64 	%rd4, temp;
	add.s64 	%rd5, %rd4, %rd3;
	ld.global.u32 	%r14, [%rd5];
	mul.wide.s32 	%rd6, %r11, 4;
	add.s64 	%rd7, %rd2, %rd6;
	ld.global.u32 	%r15, [%rd7];
	add.s32 	%r16, %r15, %r14;
	st.global.u32 	[%rd7], %r16;
	ld.global.u32 	%r17, [%rd5];
	mul.wide.s32 	%rd8, %r1, 4;
	add.s64 	%rd9, %rd7, %rd8;
	ld.global.u32 	%r18, [%rd9];
	add.s32 	%r19, %r18, %r17;
	st.global.u32 	[%rd9], %r19;
	ret;

}


// ===== COMPILED SASS (sm_100) =====

	.target	sm_100

	.elftype	@"ET_EXEC"


//--------------------- .note.nv.tkinfo           --------------------------
	.section	.note.nv.tkinfo,"",@"SHT_NOTE"
	.sectionflags	@"SHF_NOTE_NV_TKINFO"
	.tkinfo
        /*0018*/ 	.word	0x00000002
        /*0030*/ 	.string	""
        /*0030*/ 	.string	"ptxas"
        /*0030*/ 	.string	"Cuda compilation tools, release 13.0, V13.0.88"
        /*0030*/ 	.string	"Build cuda_13.0.r13.0/compiler.36424714_0"
        /*0030*/ 	.string	"-arch sm_100 -m 64 "



//--------------------- .note.nv.cuinfo           --------------------------
	.section	.note.nv.cuinfo,"",@"SHT_NOTE"
	.sectionflags	@"SHF_NOTE_NV_CUINFO"
        /*0018*/ 	.short	0x0002
        /*001a*/ 	.short	0x0064
        /*001c*/ 	.short	0x0082
	.zero		2


//--------------------- .nv.info                  --------------------------
	.section	.nv.info,"",@"SHT_CUDA_INFO"
	.align	4


	//----- nvinfo : EIATTR_REGCOUNT
	.align		4
        /*0000*/ 	.byte	0x04, 0x2f
        /*0002*/ 	.short	(.L_2 - .L_1)
	.align		4
.L_1:
        /*0004*/ 	.word	index@(_Z17sumScanMultiBlockPiS_ii)
        /*0008*/ 	.word	0x00000015


	//----- nvinfo : EIATTR_FRAME_SIZE
	.align		4
.L_2:
        /*000c*/ 	.byte	0x04, 0x11
        /*000e*/ 	.short	(.L_4 - .L_3)
	.align		4
.L_3:
        /*0010*/ 	.word	index@(_Z17sumScanMultiBlockPiS_ii)
        /*0014*/ 	.word	0x00000000


	//----- nvinfo : EIATTR_REGCOUNT
	.align		4
.L_4:
        /*0018*/ 	.byte	0x04, 0x2f
        /*001a*/ 	.short	(.L_6 - .L_5)
	.align		4
.L_5:
        /*001c*/ 	.word	index@(_Z7kernel2Piii)
        /*0020*/ 	.word	0x00000010


	//----- nvinfo : EIATTR_FRAME_SIZE
	.align		4
.L_6:
        /*0024*/ 	.byte	0x04, 0x11
        /*0026*/ 	.short	(.L_8 - .L_7)
	.align		4
.L_7:
        /*0028*/ 	.word	index@(_Z7kernel2Piii)
        /*002c*/ 	.word	0x00000000


	//----- nvinfo : EIATTR_MIN_STACK_SIZE
	.align		4
.L_8:
        /*0030*/ 	.byte	0x04, 0x12
        /*0032*/ 	.short	(.L_10 - .L_9)
	.align		4
.L_9:
        /*0034*/ 	.word	index@(_Z7kernel2Piii)
        /*0038*/ 	.word	0x00000000


	//----- nvinfo : EIATTR_MIN_STACK_SIZE
	.align		4
.L_10:
        /*003c*/ 	.byte	0x04, 0x12
        /*003e*/ 	.short	(.L_12 - .L_11)
	.align		4
.L_11:
        /*0040*/ 	.word	index@(_Z17sumScanMultiBlockPiS_ii)
        /*0044*/ 	.word	0x00000000
.L_12:


//--------------------- .nv.compat                --------------------------
	.section	.nv.compat,"",@"SHT_CUDA_COMPAT_INFO"
	.align	4
        /*0000*/ 	.byte	0x02, 0x09, 0x00, 0x00, 0x02, 0x02, 0x01, 0x00, 0x02, 0x05, 0x05, 0x00, 0x03, 0x07, 0x01, 0x01
        /*0010*/ 	.byte	0x02, 0x03, 0x00, 0x00, 0x02, 0x06, 0x01, 0x00, 0x04, 0x0b, 0x08, 0x00, 0x09, 0x00, 0x00, 0x00
        /*0020*/ 	.byte	0x00, 0x00, 0x00, 0x00


//--------------------- .nv.info._Z7kernel2Piii   --------------------------
	.section	.nv.info._Z7kernel2Piii,"",@"SHT_CUDA_INFO"
	.sectionflags	@""
	.align	4


	//----- nvinfo : EIATTR_CUDA_API_VERSION
	.align		4
        /*0000*/ 	.byte	0x04, 0x37
        /*0002*/ 	.short	(.L_14 - .L_13)
.L_13:
        /*0004*/ 	.word	0x00000082


	//----- nvinfo : EIATTR_KPARAM_INFO
	.align		4
.L_14:
        /*0008*/ 	.byte	0x04, 0x17
        /*000a*/ 	.short	(.L_16 - .L_15)
.L_15:
        /*000c*/ 	.word	0x00000000
        /*0010*/ 	.short	0x0002
        /*0012*/ 	.short	0x000c
        /*0014*/ 	.byte	0x00, 0xf0, 0x11, 0x00


	//----- nvinfo : EIATTR_KPARAM_INFO
	.align		4
.L_16:
        /*0018*/ 	.byte	0x04, 0x17
        /*001a*/ 	.short	(.L_18 - .L_17)
.L_17:
        /*001c*/ 	.word	0x00000000
        /*0020*/ 	.short	0x0001
        /*0022*/ 	.short	0x0008
        /*0024*/ 	.byte	0x00, 0xf0, 0x11, 0x00


	//----- nvinfo : EIATTR_KPARAM_INFO
	.align		4
.L_18:
        /*0028*/ 	.byte	0x04, 0x17
        /*002a*/ 	.short	(.L_20 - .L_19)
.L_19:
        /*002c*/ 	.word	0x00000000
        /*0030*/ 	.short	0x0000
        /*0032*/ 	.short	0x0000
        /*0034*/ 	.byte	0x00, 0xf5, 0x21, 0x00


	//----- nvinfo : EIATTR_SPARSE_MMA_MASK
	.align		4
.L_20:
        /*0038*/ 	.byte	0x03, 0x50
        /*003a*/ 	.short	0x0000


	//----- nvinfo : EIATTR_MAXREG_COUNT
	.align		4
        /*003c*/ 	.byte	0x03, 0x1b
        /*003e*/ 	.short	0x00ff


	//----- nvinfo : EIATTR_MERCURY_ISA_VERSION
	.align		4
        /*0040*/ 	.byte	0x03, 0x5f
        /*0042*/ 	.short	0x0101


	//----- nvinfo : EIATTR_VRC_CTA_INIT_COUNT
	.align		4
        /*0044*/ 	.byte	0x02, 0x4a
	.zero		1
	.zero		1


	//----- nvinfo : EIATTR_EXIT_INSTR_OFFSETS
	.align		4
        /*0048*/ 	.byte	0x04, 0x1c
        /*004a*/ 	.short	(.L_22 - .L_21)


	//   ....[0]....
.L_21:
        /*004c*/ 	.word	0x000001c0


	//----- nvinfo : EIATTR_CBANK_PARAM_SIZE
	.align		4
.L_22:
        /*0050*/ 	.byte	0x03, 0x19
        /*0052*/ 	.short	0x0010


	//----- nvinfo : EIATTR_PARAM_CBANK
	.align		4
        /*0054*/ 	.byte	0x04, 0x0a
        /*0056*/ 	.short	(.L_24 - .L_23)
	.align		4
.L_23:
        /*0058*/ 	.word	index@(.nv.constant0._Z7kernel2Piii)
        /*005c*/ 	.short	0x0380
        /*005e*/ 	.short	0x0010


	//----- nvinfo : EIATTR_SW_WAR
	.align		4
.L_24:
        /*0060*/ 	.byte	0x04, 0x36
        /*0062*/ 	.short	(.L_26 - .L_25)
.L_25:
        /*0064*/ 	.word	0x00000008
.L_26:


//--------------------- .nv.info._Z17sumScanMultiBlockPiS_ii --------------------------
	.section	.nv.info._Z17sumScanMultiBlockPiS_ii,"",@"SHT_CUDA_INFO"
	.sectionflags	@""
	.align	4


	//----- nvinfo : EIATTR_CUDA_API_VERSION
	.align		4
        /*0000*/ 	.byte	0x04, 0x37
        /*0002*/ 	.short	(.L_28 - .L_27)
.L_27:
        /*0004*/ 	.word	0x00000082


	//----- nvinfo : EIATTR_KPARAM_INFO
	.align		4
.L_28:
        /*0008*/ 	.byte	0x04, 0x17
        /*000a*/ 	.short	(.L_30 - .L_29)
.L_29:
        /*000c*/ 	.word	0x00000000
        /*0010*/ 	.short	0x0003
        /*0012*/ 	.short	0x0014
        /*0014*/ 	.byte	0x00, 0xf0, 0x11, 0x00


	//----- nvinfo : EIATTR_KPARAM_INFO
	.align		4
.L_30:
        /*0018*/ 	.byte	0x04, 0x17
        /*001a*/ 	.short	(.L_32 - .L_31)
.L_31:
        /*001c*/ 	.word	0x00000000
        /*0020*/ 	.short	0x0002
        /*0022*/ 	.short	0x0010
        /*0024*/ 	.byte	0x00, 0xf0, 0x11, 0x00


	//----- nvinfo : EIATTR_KPARAM_INFO
	.align		4
.L_32:
        /*0028*/ 	.byte	0x04, 0x17
        /*002a*/ 	.short	(.L_34 - .L_33)
.L_33:
        /*002c*/ 	.word	0x00000000
        /*0030*/ 	.short	0x0001
        /*0032*/ 	.short	0x0008
        /*0034*/ 	.byte	0x00, 0xf5, 0x21, 0x00


	//----- nvinfo : EIATTR_KPARAM_INFO
	.align		4
.L_34:
        /*0038*/ 	.byte	0x04, 0x17
        /*003a*/ 	.short	(.L_36 - .L_35)
.L_35:
        /*003c*/ 	.word	0x00000000
        /*0040*/ 	.short	0x0000
        /*0042*/ 	.short	0x0000
        /*0044*/ 	.byte	0x00, 0xf5, 0x21, 0x00


	//----- nvinfo : EIATTR_SPARSE_MMA_MASK
	.align		4
.L_36:
        /*0048*/ 	.byte	0x03, 0x50
        /*004a*/ 	.short	0x0000


	//----- nvinfo : EIATTR_MAXREG_COUNT
	.align		4
        /*004c*/ 	.byte	0x03, 0x1b
        /*004e*/ 	.short	0x00ff


	//----- nvinfo : EIATTR_NUM_BARRIERS
	.align		4
        /*0050*/ 	.byte	0x02, 0x4c
        /*0052*/ 	.byte	0x01
	.zero		1


	//----- nvinfo : EIATTR_MERCURY_ISA_VERSION
	.align		4
        /*0054*/ 	.byte	0x03, 0x5f
        /*0056*/ 	.short	0x0101


	//----- nvinfo : EIATTR_VRC_CTA_INIT_COUNT
	.align		4
        /*0058*/ 	.byte	0x02, 0x4a
	.zero		1
	.zero		1


	//----- nvinfo : EIATTR_EXIT_INSTR_OFFSETS
	.align		4
        /*005c*/ 	.byte	0x04, 0x1c
        /*005e*/ 	.short	(.L_38 - .L_37)


	//   ....[0]....
.L_37:
        /*0060*/ 	.word	0x00000af0


	//----- nvinfo : EIATTR_CRS_STACK_SIZE
	.align		4
.L_38:
        /*0064*/ 	.byte	0x04, 0x1e
        /*0066*/ 	.short	(.L_40 - .L_39)
.L_39:
        /*0068*/ 	.word	0x00000000


	//----- nvinfo : EIATTR_CBANK_PARAM_SIZE
	.align		4
.L_40:
        /*006c*/ 	.byte	0x03, 0x19
        /*006e*/ 	.short	0x0018


	//----- nvinfo : EIATTR_PARAM_CBANK
	.align		4
        /*0070*/ 	.byte	0x04, 0x0a
        /*0072*/ 	.short	(.L_42 - .L_41)
	.align		4
.L_41:
        /*0074*/ 	.word	index@(.nv.constant0._Z17sumScanMultiBlockPiS_ii)
        /*0078*/ 	.short	0x0380
        /*007a*/ 	.short	0x0018


	//----- nvinfo : EIATTR_SW_WAR
	.align		4
.L_42:
        /*007c*/ 	.byte	0x04, 0x36
        /*007e*/ 	.short	(.L_44 - .L_43)
.L_43:
        /*0080*/ 	.word	0x00000008
.L_44:


//--------------------- .nv.callgraph             --------------------------
	.section	.nv.callgraph,"",@"SHT_CUDA_CALLGRAPH"
	.align	4
	.sectionentsize	8
	.align		4
        /*0000*/ 	.word	0x00000000
	.align		4
        /*0004*/ 	.word	0xffffffff
	.align		4
        /*0008*/ 	.word	0x00000000
	.align		4
        /*000c*/ 	.word	0xfffffffe
	.align		4
        /*0010*/ 	.word	0x00000000
	.align		4
        /*0014*/ 	.word	0xfffffffd
	.align		4
        /*0018*/ 	.word	0x00000000
	.align		4
        /*001c*/ 	.word	0xfffffffc


//--------------------- .nv.constant4             --------------------------
	.section	.nv.constant4,"a",@progbits
	.align	8
	.align		8
.nv.constant4:
        /*0000*/ 	.dword	temp


//--------------------- .text._Z7kernel2Piii      --------------------------
	.section	.text._Z7kernel2Piii,"ax",@progbits
	.align	128
        .global         _Z7kernel2Piii
        .type           _Z7kernel2Piii,@function
        .size           _Z7kernel2Piii,(.L_x_11 - _Z7kernel2Piii)
        .other          _Z7kernel2Piii,@"STO_CUDA_ENTRY STV_DEFAULT"
_Z7kernel2Piii:
.text._Z7kernel2Piii:
[----:B------:R-:W-:Y:S01]  /*0000*/  LDC R1, c[0x0][0x37c] ;  /* 0x0000df00ff017b82 */ /* 0x000fe20000000800 */
[----:B------:R-:W0:Y:S07]  /*0010*/  S2R R6, SR_TID.Y ;  /* 0x0000000000067919 */ /* 0x000e2e0000002200 */
[----:B------:R-:W1:Y:S01]  /*0020*/  S2UR UR6, SR_CTAID.X ;  /* 0x00000000000679c3 */ /* 0x000e620000002500 */
[----:B------:R-:W2:Y:S01]  /*0030*/  LDCU.64 UR4, c[0x0][0x358] ;  /* 0x00006b00ff0477ac */ /* 0x000ea20008000a00 */
[----:B------:R-:W1:Y:S06]  /*0040*/  S2R R7, SR_TID.X ;  /* 0x0000000000077919 */ /* 0x000e6c0000002100 */
[----:B------:R-:W1:Y:S08]  /*0050*/  LDC R0, c[0x0][0x360] ;  /* 0x0000d800ff007b82 */ /* 0x000e700000000800 */
[----:B------:R-:W3:Y:S08]  /*0060*/  S2UR UR7, SR_CTAID.Y ;  /* 0x00000000000779c3 */ /* 0x000ef00000002600 */
[----:B------:R-:W3:Y:S01]  /*0070*/  LDC R9, c[0x0][0x364] ;  /* 0x0000d900ff097b82 */ /* 0x000ee20000000800 */
[----:B0-----:R-:W-:-:S07]  /*0080*/  SHF.L.U32 R6, R6, 0x1, RZ ;  /* 0x0000000106067819 */ /* 0x001fce00000006ff */
[----:B------:R-:W0:Y:S01]  /*0090*/  LDC R11, c[0x0][0x374] ;  /* 0x0000dd00ff0b7b82 */ /* 0x000e220000000800 */
[----:B-1----:R-:W-:-:S07]  /*00a0*/  IMAD R0, R0, UR6, R7 ;  /* 0x0000000600007c24 */ /* 0x002fce000f8e0207 */
[----:B------:R-:W1:Y:S08]  /*00b0*/  LDC R13, c[0x0][0x388] ;  /* 0x0000e200ff0d7b82 */ /* 0x000e700000000800 */
[----:B------:R-:W4:Y:S01]  /*00c0*/  LDC.64 R2, c[0x4][RZ] ;  /* 0x01000000ff027b82 */ /* 0x000f220000000a00 */
[----:B---3--:R-:W-:-:S07]  /*00d0*/  IMAD R7, R9, UR7, R6 ;  /* 0x0000000709077c24 */ /* 0x008fce000f8e0206 */
[----:B------:R-:W3:Y:S01]  /*00e0*/  LDC.64 R4, c[0x0][0x380] ;  /* 0x0000e000ff047b82 */ /* 0x000ee20000000a00 */
[----:B0-----:R-:W-:Y:S02]  /*00f0*/  IMAD R9, R0, R11, UR7 ;  /* 0x0000000700097e24 */ /* 0x001fe4000f8e020b */
[----:B-1----:R-:W-:Y:S02]  /*0100*/  IMAD R7, R7, R13, R0 ;  /* 0x0000000d07077224 */ /* 0x002fe400078e0200 */
[----:B----4-:R-:W-:-:S05]  /*0110*/  IMAD.WIDE.U32 R2, R9, 0x4, R2 ;  /* 0x0000000409027825 */ /* 0x010fca00078e0002 */
[----:B--2---:R-:W2:Y:S01]  /*0120*/  LDG.E R0, desc[UR4][R2.64] ;  /* 0x0000000402007981 */ /* 0x004ea2000c1e1900 */
[----:B---3--:R-:W-:-:S05]  /*0130*/  IMAD.WIDE R4, R7, 0x4, R4 ;  /* 0x0000000407047825 */ /* 0x008fca00078e0204 */
[----:B------:R-:W2:Y:S02]  /*0140*/  LDG.E R7, desc[UR4][R4.64] ;  /* 0x0000000404077981 */ /* 0x000ea4000c1e1900 */
[----:B--2---:R-:W-:Y:S01]  /*0150*/  IADD3 R9, PT, PT, R0, R7, RZ ;  /* 0x0000000700097210 */ /* 0x004fe20007ffe0ff */
[----:B------:R-:W-:-:S04]  /*0160*/  IMAD.WIDE R6, R13, 0x4, R4 ;  /* 0x000000040d067825 */ /* 0x000fc800078e0204 */
[----:B------:R-:W-:Y:S04]  /*0170*/  STG.E desc[UR4][R4.64], R9 ;  /* 0x0000000904007986 */ /* 0x000fe8000c101904 */
[----:B------:R-:W2:Y:S04]  /*0180*/  LDG.E R0, desc[UR4][R2.64] ;  /* 0x0000000402007981 */ /* 0x000ea8000c1e1900 */
[----:B------:R-:W2:Y:S02]  /*0190*/  LDG.E R11, desc[UR4][R6.64] ;  /* 0x00000004060b7981 */ /* 0x000ea4000c1e1900 */
[----:B--2---:R-:W-:-:S05]  /*01a0*/  IADD3 R11, PT, PT, R0, R11, RZ ;  /* 0x0000000b000b7210 */ /* 0x004fca0007ffe0ff */
[----:B------:R-:W-:Y:S01]  /*01b0*/  STG.E desc[UR4][R6.64], R11 ;  /* 0x0000000b06007986 */ /* 0x000fe2000c101904 */
[----:B------:R-:W-:Y:S05]  /*01c0*/  EXIT ;  /* 0x000000000000794d */ /* 0x000fea0003800000 */
.L_x_0:
[----:B------:R-:W-:-:S00]  /*01d0*/  BRA `(.L_x_0) ;  /* 0xfffffffc00fc7947 */ /* 0x000fc0000383ffff */
[----:B------:R-:W-:-:S00]  /*01e0*/  NOP ;  /* 0x0000000000007918 */ /* 0x000fc00000000000 */
        /* <DEDUP_REMOVED lines=9> */
.L_x_11:


//--------------------- .text._Z17sumScanMultiBlockPiS_ii --------------------------
	.section	.text._Z17sumScanMultiBlockPiS_ii,"ax",@progbits
	.align	128
        .global         _Z17sumScanMultiBlockPiS_ii
        .type           _Z17sumScanMultiBlockPiS_ii,@function
        .size           _Z17sumScanMultiBlockPiS_ii,(.L_x_12 - _Z17sumScanMultiBlockPiS_ii)
        .other          _Z17sumScanMultiBlockPiS_ii,@"STO_CUDA_ENTRY STV_DEFAULT"
_Z17sumScanMultiBlockPiS_ii:
.text._Z17sumScanMultiBlockPiS_ii:
[----:B------:R-:W-:Y:S01]  /*0000*/  LDC R1, c[0x0][0x37c] ;  /* 0x0000df00ff017b82 */ /* 0x000fe20000000800 */
[----:B------:R-:W0:Y:S07]  /*0010*/  S2R R18, SR_TID.Y ;  /* 0x0000000000127919 */ /* 0x000e2e0000002200 */
[----:B------:R-:W1:Y:S01]  /*0020*/  S2UR UR4, SR_CTAID.X ;  /* 0x00000000000479c3 */ /* 0x000e620000002500 */
[----:B------:R-:W2:Y:S01]  /*0030*/  LDCU.64 UR8, c[0x0][0x358] ;  /* 0x00006b00ff0877ac */ /* 0x000ea20008000a00 */
[----:B------:R-:W1:Y:S01]  /*0040*/  S2R R6, SR_TID.X ;  /* 0x0000000000067919 */ /* 0x000e620000002100 */
[----:B------:R-:W3:Y:S05]  /*0050*/  LDCU UR6, c[0x0][0x394] ;  /* 0x00007280ff0677ac */ /* 0x000eea0008000800 */
[----:B------:R-:W1:Y:S08]  /*0060*/  LDC R3, c[0x0][0x360] ;  /* 0x0000d800ff037b82 */ /* 0x000e700000000800 */
[----:B------:R-:W4:Y:S08]  /*0070*/  S2UR UR10, SR_CTAID.Y ;  /* 0x00000000000a79c3 */ /* 0x000f300000002600 */
[----:B------:R-:W4:Y:S01]  /*0080*/  LDC R5, c[0x0][0x364] ;  /* 0x0000d900ff057b82 */ /* 0x000f220000000800 */
[----:B0-----:R-:W-:-:S07]  /*0090*/  IMAD.SHL.U32 R2, R18, 0x2, RZ ;  /* 0x0000000212027824 */ /* 0x001fce00078e00ff */
[----:B------:R-:W0:Y:S01]  /*00a0*/  LDC R11, c[0x0][0x390] ;  /* 0x0000e400ff0b7b82 */ /* 0x000e220000000800 */
[----:B-1----:R-:W-:-:S07]  /*00b0*/  IMAD R4, R3, UR4, R6 ;  /* 0x0000000403047c24 */ /* 0x002fce000f8e0206 */
[----:B------:R-:W1:Y:S01]  /*00c0*/  LDC.64 R8, c[0x0][0x380] ;  /* 0x0000e000ff087b82 */ /* 0x000e620000000a00 */
[----:B----4-:R-:W-:-:S04]  /*00d0*/  IMAD R3, R5, UR10, R2 ;  /* 0x0000000a05037c24 */ /* 0x010fc8000f8e0202 */
[----:B0-----:R-:W-:-:S04]  /*00e0*/  IMAD R0, R3, R11, R4 ;  /* 0x0000000b03007224 */ /* 0x001fc800078e0204 */
[----:B-1----:R-:W-:-:S05]  /*00f0*/  IMAD.WIDE R8, R0, 0x4, R8 ;  /* 0x0000000400087825 */ /* 0x002fca00078e0208 */
[----:B--2---:R-:W2:Y:S01]  /*0100*/  LDG.E R12, desc[UR8][R8.64] ;  /* 0x00000008080c7981 */ /* 0x004ea2000c1e1900 */
[----:B------:R-:W-:-:S05]  /*0110*/  IMAD.WIDE R10, R11, 0x4, R8 ;  /* 0x000000040b0a7825 */ /* 0x000fca00078e0208 */
[----:B------:R-:W2:Y:S01]  /*0120*/  LDG.E R13, desc[UR8][R10.64] ;  /* 0x000000080a0d7981 */ /* 0x000ea2000c1e1900 */
[----:B------:R-:W0:Y:S01]  /*0130*/  S2UR UR5, SR_CgaCtaId ;  /* 0x00000000000579c3 */ /* 0x000e220000008800 */
[----:B------:R-:W-:Y:S01]  /*0140*/  IMAD.SHL.U32 R5, R6, 0x80, RZ ;  /* 0x0000008006057824 */ /* 0x000fe200078e00ff */
[----:B------:R-:W-:-:S04]  /*0150*/  UMOV UR4, 0x400 ;  /* 0x0000040000047882 */ /* 0x000fc80000000000 */
[----:B------:R-:W-:Y:S01]  /*0160*/  IADD3 R3, PT, PT, R5, R2, RZ ;  /* 0x0000000205037210 */ /* 0x000fe20007ffe0ff */
[----:B0-----:R-:W-:-:S06]  /*0170*/  ULEA UR4, UR5, UR4, 0x18 ;  /* 0x0000000405047291 */ /* 0x001fcc000f8ec0ff */
[----:B------:R-:W-:Y:S02]  /*0180*/  LEA R3, R3, UR4, 0x2 ;  /* 0x0000000403037c11 */ /* 0x000fe4000f8e10ff */
[----:B------:R-:W-:-:S04]  /*0190*/  LOP3.LUT R7, R18, 0x1, RZ, 0xc0, !PT ;  /* 0x0000000112077812 */ /* 0x000fc800078ec0ff */
[----:B------:R-:W-:Y:S02]  /*01a0*/  ISETP.NE.U32.AND P1, PT, R7, 0x1, PT ;  /* 0x000000010700780c */ /* 0x000fe40003f25070 */
[----:B------:R-:W-:Y:S01]  /*01b0*/  LOP3.LUT P0, RZ, R18, 0x3, RZ, 0xc0, !PT ;  /* 0x0000000312ff7812 */ /* 0x000fe2000780c0ff */
[----:B--2---:R-:W-:Y:S01]  /*01c0*/  IMAD.IADD R14, R12, 0x1, R13 ;  /* 0x000000010c0e7824 */ /* 0x004fe200078e020d */
[----:B------:R-:W-:Y:S04]  /*01d0*/  STS.64 [R3+0x2000], R12 ;  /* 0x0020000c03007388 */ /* 0x000fe80000000a00 */
[----:B------:R-:W-:Y:S04]  /*01e0*/  STS.64 [R3], R12 ;  /* 0x0000000c03007388 */ /* 0x000fe80000000a00 */
[----:B------:R-:W-:Y:S04]  /*01f0*/  STS.64 [R3+0x4000], R12 ;  /* 0x0040000c03007388 */ /* 0x000fe80000000a00 */
[----:B------:R-:W-:Y:S01]  /*0200*/  STS [R3+0x2000], R14 ;  /* 0x0020000e03007388 */ /* 0x000fe20000000800 */
[----:B------:R-:W-:Y:S06]  /*0210*/  BAR.SYNC.DEFER_BLOCKING 0x0 ;  /* 0x0000000000007b1d */ /* 0x000fec0000010000 */
[----:B------:R-:W-:Y:S04]  /*0220*/  @P1 LDS R7, [R3+0x2008] ;  /* 0x0020080003071984 */ /* 0x000fe80000000800 */
[----:B------:R-:W0:Y:S02]  /*0230*/  @P1 LDS R8, [R3+0x2000] ;  /* 0x0020000003081984 */ /* 0x000e240000000800 */
[----:B0-----:R-:W-:-:S05]  /*0240*/  @P1 IMAD.IADD R8, R7, 0x1, R8 ;  /* 0x0000000107081824 */ /* 0x001fca00078e0208 */
[----:B------:R-:W-:Y:S01]  /*0250*/  @P1 STS [R3+0x2000], R8 ;  /* 0x0020000803001388 */ /* 0x000fe20000000800 */
[----:B------:R-:W-:Y:S06]  /*0260*/  BAR.SYNC.DEFER_BLOCKING 0x0 ;  /* 0x0000000000007b1d */ /* 0x000fec0000010000 */
[----:B------:R-:W-:Y:S04]  /*0270*/  @!P0 LDS R7, [R3+0x2010] ;  /* 0x0020100003078984 */ /* 0x000fe80000000800 */
[----:B------:R-:W0:Y:S01]  /*0280*/  @!P0 LDS R10, [R3+0x2000] ;  /* 0x00200000030a8984 */ /* 0x000e220000000800 */
[----:B------:R-:W-:-:S02]  /*0290*/  LOP3.LUT P1, RZ, R18, 0x7, RZ, 0xc0, !PT ;  /* 0x0000000712ff7812 */ /* 0x000fc4000782c0ff */
[----:B0-----:R-:W-:-:S05]  /*02a0*/  @!P0 IADD3 R10, PT, PT, R7, R10, RZ ;  /* 0x0000000a070a8210 */ /* 0x001fca0007ffe0ff */
[----:B------:R-:W-:Y:S01]  /*02b0*/  @!P0 STS [R3+0x2000], R10 ;  /* 0x0020000a03008388 */ /* 0x000fe20000000800 */
[----:B------:R-:W-:Y:S06]  /*02c0*/  BAR.SYNC.DEFER_BLOCKING 0x0 ;  /* 0x0000000000007b1d */ /* 0x000fec0000010000 */
[----:B------:R-:W-:Y:S04]  /*02d0*/  @!P1 LDS R7, [R3+0x2020] ;  /* 0x0020200003079984 */ /* 0x000fe80000000800 */
[----:B------:R-:W0:Y:S01]  /*02e0*/  @!P1 LDS R12, [R3+0x2000] ;  /* 0x00200000030c9984 */ /* 0x000e220000000800 */
[----:B------:R-:W-:Y:S01]  /*02f0*/  LOP3.LUT P0, RZ, R18, 0xf, RZ, 0xc0, !PT ;  /* 0x0000000f12ff7812 */ /* 0x000fe2000780c0ff */
[----:B0-----:R-:W-:-:S05]  /*0300*/  @!P1 IMAD.IADD R12, R7, 0x1, R12 ;  /* 0x00000001070c9824 */ /* 0x001fca00078e020c */
[----:B------:R-:W-:Y:S01]  /*0310*/  @!P1 STS [R3+0x2000], R12 ;  /* 0x0020000c03009388 */ /* 0x000fe20000000800 */
        /* <DEDUP_REMOVED lines=15> */
[----:B---3--:R-:W-:-:S04]  /*0410*/  USHF.R.S32.HI UR5, URZ, 0x1f, UR6 ;  /* 0x0000001fff057899 */ /* 0x008fc80008011406 */
[----:B------:R-:W-:Y:S01]  /*0420*/  ULEA.HI UR6, UR5, UR6, URZ, 0x6 ;  /* 0x0000000605067291 */ /* 0x000fe2000f8f30ff */
[----:B------:R-:W-:Y:S03]  /*0430*/  BSSY.RECONVERGENT B0, `(.L_x_1) ;  /* 0x0000034000007945 */ /* 0x000fe60003800200 */
[----:B------:R-:W-:Y:S01]  /*0440*/  USHF.R.S32.HI UR12, URZ, 0x6, UR6 ;  /* 0x00000006ff0c7899 */ /* 0x000fe20008011406 */
[----:B0-----:R-:W-:-:S05]  /*0450*/  @!P0 IADD3 R12, PT, PT, R7, R12, RZ ;  /* 0x0000000c070c8210 */ /* 0x001fca0007ffe0ff */
[----:B------:R0:W-:Y:S01]  /*0460*/  @!P0 STS [R3+0x2000], R12 ;  /* 0x0020000c03008388 */ /* 0x0001e20000000800 */
[----:B------:R-:W-:Y:S01]  /*0470*/  BAR.SYNC.DEFER_BLOCKING 0x0 ;  /* 0x0000000000007b1d */ /* 0x000fe20000010000 */
[----:B------:R-:W-:-:S13]  /*0480*/  ISETP.NE.AND P0, PT, R18, RZ, PT ;  /* 0x000000ff1200720c */ /* 0x000fda0003f05270 */
[----:B0-----:R-:W-:Y:S05]  /*0490*/  @P0 BRA `(.L_x_2) ;  /* 0x0000000000b40947 */ /* 0x001fea0003800000 */
[----:B------:R-:W0:Y:S01]  /*04a0*/  LDCU UR11, c[0x0][0x374] ;  /* 0x00006e80ff0b77ac */ /* 0x000e220008000800 */
[----:B------:R-:W-:-:S04]  /*04b0*/  UIADD3 UR7, UPT, UPT, UR10, 0x1, URZ ;  /* 0x000000010a077890 */ /* 0x000fc8000fffe0ff */
[----:B0-----:R-:W-:-:S09]  /*04c0*/  UISETP.GE.U32.AND UP0, UPT, UR7, UR11, UPT ;  /* 0x0000000b0700728c */ /* 0x001fd2000bf06070 */
[----:B------:R-:W-:Y:S05]  /*04d0*/  BRA.U UP0, `(.L_x_2) ;  /* 0x0000000100a47547 */ /* 0x000fea000b800000 */
[----:B------:R-:W-:Y:S01]  /*04e0*/  LEA R8, R6, UR4, 0x9 ;  /* 0x0000000406087c11 */ /* 0x000fe2000f8e48ff */
[----:B------:R-:W-:Y:S01]  /*04f0*/  ULOP3.LUT UR5, URZ, UR10, URZ, 0x33, !UPT ;  /* 0x0000000aff057292 */ /* 0x000fe2000f8e33ff */
[----:B------:R-:W-:Y:S02]  /*0500*/  IMAD R9, R4, UR11, RZ ;  /* 0x0000000b04097c24 */ /* 0x000fe4000f8e02ff */
[----:B------:R-:W-:Y:S01]  /*0510*/  IMAD.U32 R4, RZ, RZ, UR7 ;  /* 0x00000007ff047e24 */ /* 0x000fe2000f8e00ff */
[----:B------:R-:W-:Y:S01]  /*0520*/  UIADD3 UR5, UPT, UPT, UR5, UR11, URZ ;  /* 0x0000000b05057290 */ /* 0x000fe2000fffe0ff */
[----:B------:R-:W0:Y:S03]  /*0530*/  LDS R8, [R8+0x2000] ;  /* 0x0020000008087984 */ /* 0x000e260000000800 */
[----:B------:R-:W-:-:S09]  /*0540*/  ULOP3.LUT UP0, UR5, UR5, 0x3, URZ, 0xc0, !UPT ;  /* 0x0000000305057892 */ /* 0x000fd2000f80c0ff */
[----:B------:R-:W-:Y:S05]  /*0550*/  BRA.U !UP0, `(.L_x_3) ;  /* 0x0000000108307547 */ /* 0x000fea000b800000 */
[----:B------:R-:W1:Y:S01]  /*0560*/  LDC.64 R10, c[0x4][RZ] ;  /* 0x01000000ff0a7b82 */ /* 0x000e620000000a00 */
[----:B------:R-:W-:Y:S01]  /*0570*/  IADD3 R13, PT, PT, R9, UR10, RZ ;  /* 0x0000000a090d7c10 */ /* 0x000fe2000fffe0ff */
[----:B------:R-:W-:Y:S01]  /*0580*/  IMAD.U32 R4, RZ, RZ, UR10 ;  /* 0x0000000aff047e24 */ /* 0x000fe2000f8e00ff */
[----:B------:R-:W-:-:S12]  /*0590*/  UIADD3 UR5, UPT, UPT, -UR5, URZ, URZ ;  /* 0x000000ff05057290 */ /* 0x000fd8000fffe1ff */
.L_x_4:
[----:B------:R-:W-:-:S05]  /*05a0*/  IADD3 R13, PT, PT, R13, 0x1, RZ ;  /* 0x000000010d0d7810 */ /* 0x000fca0007ffe0ff */
[----:B-1----:R-:W-:-:S05]  /*05b0*/  IMAD.WIDE.U32 R6, R13, 0x4, R10 ;  /* 0x000000040d067825 */ /* 0x002fca00078e000a */
[----:B0-----:R2:W-:Y:S01]  /*05c0*/  REDG.E.ADD.STRONG.GPU desc[UR8][R6.64], R8 ;  /* 0x000000080600798e */ /* 0x0015e2000c12e108 */
[----:B------:R-:W-:Y:S01]  /*05d0*/  UIADD3 UR5, UPT, UPT, UR5, 0x1, URZ ;  /* 0x0000000105057890 */ /* 0x000fe2000fffe0ff */
[----:B------:R-:W-:-:S03]  /*05e0*/  VIADD R4, R4, 0x1 ;  /* 0x0000000104047836 */ /* 0x000fc60000000000 */
[----:B------:R-:W-:-:S09]  /*05f0*/  UISETP.NE.AND UP0, UPT, UR5, URZ, UPT ;  /* 0x000000ff0500728c */ /* 0x000fd2000bf05270 */
[----:B--2---:R-:W-:Y:S05]  /*0600*/  BRA.U UP0, `(.L_x_4) ;  /* 0xfffffffd00e47547 */ /* 0x004fea000b83ffff */
[----:B------:R-:W-:-:S07]  /*0610*/  IADD3 R4, PT, PT, R4, 0x1, RZ ;  /* 0x0000000104047810 */ /* 0x000fce0007ffe0ff */
.L_x_3:
[----:B------:R-:W-:-:S04]  /*0620*/  UIADD3 UR5, UPT, UPT, UR11, -0x2, -UR10 ;  /* 0xfffffffe0b057890 */ /* 0x000fc8000fffe80a */
[----:B------:R-:W-:-:S09]  /*0630*/  UISETP.GE.U32.AND UP0, UPT, UR5, 0x3, UPT ;  /* 0x000000030500788c */ /* 0x000fd2000bf06070 */
[----:B------:R-:W-:Y:S05]  /*0640*/  BRA.U !UP0, `(.L_x_2) ;  /* 0x0000000108487547 */ /* 0x000fea000b800000 */
[----:B------:R-:W1:Y:S01]  /*0650*/  LDC.64 R6, c[0x4][RZ] ;  /* 0x01000000ff067b82 */ /* 0x000e620000000a00 */
[C---:B------:R-:W-:Y:S01]  /*0660*/  IADD3 R9, PT, PT, R4.reuse, 0x3, R9 ;  /* 0x0000000304097810 */ /* 0x040fe20007ffe009 */
[----:B------:R-:W-:-:S07]  /*0670*/  VIADD R4, R4, -UR11 ;  /* 0x8000000b04047c36 */ /* 0x000fce0008000000 */
.L_x_5:
[----:B------:R-:W-:Y:S01]  /*0680*/  VIADD R4, R4, 0x4 ;  /* 0x0000000404047836 */ /* 0x000fe20000000000 */
[C---:B--2---:R-:W-:Y:S01]  /*0690*/  IADD3 R11, PT, PT, R9.reuse, -0x3, RZ ;  /* 0xfffffffd090b7810 */ /* 0x044fe20007ffe0ff */
[C---:B------:R-:W-:Y:S01]  /*06a0*/  VIADD R13, R9.reuse, 0xfffffffe ;  /* 0xfffffffe090d7836 */ /* 0x040fe20000000000 */
[C---:B------:R-:W-:Y:S01]  /*06b0*/  IADD3 R15, PT, PT, R9.reuse, -0x1, RZ ;  /* 0xffffffff090f7810 */ /* 0x040fe20007ffe0ff */
[----:B-1----:R-:W-:Y:S01]  /*06c0*/  IMAD.WIDE.U32 R16, R9, 0x4, R6 ;  /* 0x0000000409107825 */ /* 0x002fe200078e0006 */
[----:B------:R-:W-:-:S03]  /*06d0*/  ISETP.NE.AND P0, PT, R4, RZ, PT ;  /* 0x000000ff0400720c */ /* 0x000fc60003f05270 */
[----:B------:R-:W-:-:S04]  /*06e0*/  IMAD.WIDE.U32 R10, R11, 0x4, R6 ;  /* 0x000000040b0a7825 */ /* 0x000fc800078e0006 */
[--C-:B------:R-:W-:Y:S01]  /*06f0*/  IMAD.WIDE.U32 R12, R13, 0x4, R6.reuse ;  /* 0x000000040d0c7825 */ /* 0x100fe200078e0006 */
[----:B0-----:R2:W-:Y:S03]  /*0700*/  REDG.E.ADD.STRONG.GPU desc[UR8][R10.64], R8 ;  /* 0x000000080a00798e */ /* 0x0015e6000c12e108 */
[----:B------:R-:W-:Y:S01]  /*0710*/  IMAD.WIDE.U32 R14, R15, 0x4, R6 ;  /* 0x000000040f0e7825 */ /* 0x000fe200078e0006 */
[----:B------:R2:W-:Y:S04]  /*0720*/  REDG.E.ADD.STRONG.GPU desc[UR8][R12.64], R8 ;  /* 0x000000080c00798e */ /* 0x0005e8000c12e108 */
[----:B------:R2:W-:Y:S01]  /*0730*/  REDG.E.ADD.STRONG.GPU desc[UR8][R14.64], R8 ;  /* 0x000000080e00798e */ /* 0x0005e2000c12e108 */
[----:B------:R-:W-:-:S03]  /*0740*/  IADD3 R9, PT, PT, R9, 0x4, RZ ;  /* 0x0000000409097810 */ /* 0x000fc60007ffe0ff */
[----:B------:R2:W-:Y:S01]  /*0750*/  REDG.E.ADD.STRONG.GPU desc[UR8][R16.64], R8 ;  /* 0x000000081000798e */ /* 0x0005e2000c12e108 */
[----:B------:R-:W-:Y:S05]  /*0760*/  @P0 BRA `(.L_x_5) ;  /* 0xfffffffc00c40947 */ /* 0x000fea000383ffff */
.L_x_2:
[----:B------:R-:W-:Y:S05]  /*0770*/  BSYNC.RECONVERGENT B0 ;  /* 0x0000000000007941 */ /* 0x000fea0003800200 */
.L_x_1:
[----:B------:R-:W-:Y:S01]  /*0780*/  USHF.R.S32.HI UR5, URZ, 0x7, UR6 ;  /* 0x00000007ff057899 */ /* 0x000fe20008011406 */
[----:B------:R-:W-:Y:S01]  /*0790*/  ISETP.NE.AND P1, PT, R18, RZ, PT ;  /* 0x000000ff1200720c */ /* 0x000fe20003f25270 */
[----:B------:R-:W-:Y:S02]  /*07a0*/  IMAD.MOV.U32 R4, RZ, RZ, 0x1 ;  /* 0x00000001ff047424 */ /* 0x000fe400078e00ff */
[----:B------:R-:W-:-:S09]  /*07b0*/  UISETP.GE.AND UP0, UPT, UR5, 0x1, UPT ;  /* 0x000000010500788c */ /* 0x000fd2000bf06270 */
[----:B------:R-:W-:Y:S05]  /*07c0*/  BRA.U !UP0, `(.L_x_6) ;  /* 0x0000000108407547 */ /* 0x000fea000b800000 */
[----:B------:R-:W-:Y:S01]  /*07d0*/  IADD3 R6, PT, PT, R2, 0x1, RZ ;  /* 0x0000000102067810 */ /* 0x000fe20007ffe0ff */
[----:B------:R-:W-:-:S07]  /*07e0*/  IMAD.MOV.U32 R4, RZ, RZ, 0x1 ;  /* 0x00000001ff047424 */ /* 0x000fce00078e00ff */
.L_x_7:
[----:B------:R-:W-:Y:S01]  /*07f0*/  BAR.SYNC.DEFER_BLOCKING 0x0 ;  /* 0x0000000000007b1d */ /* 0x000fe20000010000 */
[----:B------:R-:W-:Y:S01]  /*0800*/  ISETP.GE.U32.AND P0, PT, R18, UR5, PT ;  /* 0x0000000512007c0c */ /* 0x000fe2000bf06070 */
[----:B------:R-:W-:Y:S02]  /*0810*/  UISETP.GT.U32.AND UP0, UPT, UR5, 0x1, UPT ;  /* 0x000000010500788c */ /* 0x000fe4000bf04070 */
[----:B------:R-:W-:-:S07]  /*0820*/  USHF.R.U32.HI UR6, URZ, 0x1, UR5 ;  /* 0x00000001ff067899 */ /* 0x000fce0008011605 */
[----:B------:R-:W-:-:S03]  /*0830*/  UMOV UR5, UR6 ;  /* 0x0000000600057c82 */ /* 0x000fc60008000000 */
[----:B------:R-:W-:-:S05]  /*0840*/  @!P0 IMAD R7, R6, R4, R5 ;  /* 0x0000000406078224 */ /* 0x000fca00078e0205 */
[----:B------:R-:W-:-:S04]  /*0850*/  @!P0 LEA R7, R7, UR4, 0x2 ;  /* 0x0000000407078c11 */ /* 0x000fc8000f8e10ff */
[C---:B012---:R-:W-:Y:S02]  /*0860*/  @!P0 LEA R8, R4.reuse, R7, 0x2 ;  /* 0x0000000704088211 */ /* 0x047fe400078e10ff */
[----:B------:R-:W-:Y:S01]  /*0870*/  @!P0 LDS R7, [R7+-0x4] ;  /* 0xfffffc0007078984 */ /* 0x000fe20000000800 */
[----:B------:R-:W-:-:S03]  /*0880*/  SHF.L.U32 R4, R4, 0x1, RZ ;  /* 0x0000000104047819 */ /* 0x000fc600000006ff */
[----:B------:R-:W0:Y:S02]  /*0890*/  @!P0 LDS R10, [R8+-0x4] ;  /* 0xfffffc00080a8984 */ /* 0x000e240000000800 */
[----:B0-----:R-:W-:-:S05]  /*08a0*/  @!P0 IMAD.IADD R9, R7, 0x1, R10 ;  /* 0x0000000107098824 */ /* 0x001fca00078e020a */
[----:B------:R1:W-:Y:S01]  /*08b0*/  @!P0 STS [R8+-0x4], R9 ;  /* 0xfffffc0908008388 */ /* 0x0003e20000000800 */
[----:B------:R-:W-:Y:S05]  /*08c0*/  BRA.U UP0, `(.L_x_7) ;  /* 0xfffffffd00c87547 */ /* 0x000fea000b83ffff */
.L_x_6:
[----:B------:R-:W-:Y:S01]  /*08d0*/  @!P1 VIADD R6, R5, UR12 ;  /* 0x0000000c05069c36 */ /* 0x000fe20008000000 */
[----:B------:R-:W3:Y:S04]  /*08e0*/  LDCU UR5, c[0x0][0x394] ;  /* 0x00007280ff0577ac */ /* 0x000ee80008000800 */
[----:B------:R-:W-:-:S05]  /*08f0*/  @!P1 LEA R6, R6, UR4, 0x2 ;  /* 0x0000000406069c11 */ /* 0x000fca000f8e10ff */
[----:B------:R4:W-:Y:S01]  /*0900*/  @!P1 STS [R6+-0x4], RZ ;  /* 0xfffffcff06009388 */ /* 0x0009e20000000800 */
[----:B---3--:R-:W-:-:S09]  /*0910*/  UISETP.GE.AND UP0, UPT, UR5, 0x80, UPT ;  /* 0x000000800500788c */ /* 0x008fd2000bf06270 */
[----:B----4-:R-:W-:Y:S05]  /*0920*/  BRA.U !UP0, `(.L_x_8) ;  /* 0x0000000108407547 */ /* 0x010fea000b800000 */
[----:B--2---:R-:W-:Y:S01]  /*0930*/  IADD3 R10, PT, PT, R2, 0x1, RZ ;  /* 0x00000001020a7810 */ /* 0x004fe20007ffe0ff */
[----:B------:R-:W-:-:S06]  /*0940*/  UMOV UR5, 0x1 ;  /* 0x0000000100057882 */ /* 0x000fcc0000000000 */
.L_x_9:
[----:B------:R-:W-:Y:S01]  /*0950*/  BAR.SYNC.DEFER_BLOCKING 0x0 ;  /* 0x0000000000007b1d */ /* 0x000fe20000010000 */
[----:B------:R-:W-:Y:S01]  /*0960*/  ISETP.GE.U32.AND P0, PT, R18, UR5, PT ;  /* 0x0000000512007c0c */ /* 0x000fe2000bf06070 */
[----:B------:R-:W-:Y:S01]  /*0970*/  USHF.L.U32 UR5, UR5, 0x1, URZ ;  /* 0x0000000105057899 */ /* 0x000fe200080006ff */
[----:B------:R-:W-:-:S03]  /*0980*/  SHF.R.U32.HI R4, RZ, 0x1, R4 ;  /* 0x00000001ff047819 */ /* 0x000fc60000011604 */
[----:B------:R-:W-:-:S08]  /*0990*/  UISETP.GE.AND UP0, UPT, UR5, UR12, UPT ;  /* 0x0000000c0500728c */ /* 0x000fd0000bf06270 */
[----:B------:R-:W-:-:S05]  /*09a0*/  @!P0 IMAD R2, R4, R10, R5 ;  /* 0x0000000a04028224 */ /* 0x000fca00078e0205 */
[----:B---3--:R-:W-:-:S05]  /*09b0*/  @!P0 LEA R7, R2, UR4, 0x2 ;  /* 0x0000000402078c11 */ /* 0x008fca000f8e10ff */
[----:B------:R-:W-:Y:S01]  /*09c0*/  @!P0 IMAD R6, R4, 0x4, R7 ;  /* 0x0000000404068824 */ /* 0x000fe200078e0207 */
[----:B------:R-:W-:Y:S04]  /*09d0*/  @!P0 LDS R2, [R7+-0x4] ;  /* 0xfffffc0007028984 */ /* 0x000fe80000000800 */
[----:B01----:R-:W0:Y:S02]  /*09e0*/  @!P0 LDS R8, [R6+-0x4] ;  /* 0xfffffc0006088984 */ /* 0x003e240000000800 */
[----:B0-----:R-:W-:Y:S02]  /*09f0*/  @!P0 IADD3 R9, PT, PT, R2, R8, RZ ;  /* 0x0000000802098210 */ /* 0x001fe40007ffe0ff */
[----:B------:R3:W-:Y:S04]  /*0a00*/  @!P0 STS [R7+-0x4], R8 ;  /* 0xfffffc0807008388 */ /* 0x0007e80000000800 */
[----:B------:R3:W-:Y:S01]  /*0a10*/  @!P0 STS [R6+-0x4], R9 ;  /* 0xfffffc0906008388 */ /* 0x0007e20000000800 */
[----:B------:R-:W-:Y:S05]  /*0a20*/  BRA.U !UP0, `(.L_x_9) ;  /* 0xfffffffd08c87547 */ /* 0x000fea000b83ffff */
.L_x_8:
[----:B------:R-:W-:Y:S08]  /*0a30*/  BAR.SYNC.DEFER_BLOCKING 0x0 ;  /* 0x0000000000007b1d */ /* 0x000ff00000010000 */
[----:B------:R-:W4:Y:S08]  /*0a40*/  LDC.64 R4, c[0x0][0x388] ;  /* 0x0000e200ff047b82 */ /* 0x000f300000000a00 */
[----:B--2---:R-:W2:Y:S01]  /*0a50*/  LDC R11, c[0x0][0x390] ;  /* 0x0000e400ff0b7b82 */ /* 0x004ea20000000800 */
[----:B---3--:R-:W-:Y:S04]  /*0a60*/  LDS.64 R6, [R3+0x4000] ;  /* 0x0040000003067984 */ /* 0x008fe80000000a00 */
[----:B01----:R-:W0:Y:S01]  /*0a70*/  LDS.64 R8, [R3] ;  /* 0x0000000003087984 */ /* 0x003e220000000a00 */
[----:B----4-:R-:W-:-:S04]  /*0a80*/  IMAD.WIDE R4, R0, 0x4, R4 ;  /* 0x0000000400047825 */ /* 0x010fc800078e0204 */
[----:B0-----:R-:W-:Y:S01]  /*0a90*/  IMAD.IADD R8, R6, 0x1, R8 ;  /* 0x0000000106087824 */ /* 0x001fe200078e0208 */
[----:B------:R-:W-:Y:S01]  /*0aa0*/  IADD3 R9, PT, PT, R7, R9, RZ ;  /* 0x0000000907097210 */ /* 0x000fe20007ffe0ff */
[----:B--2---:R-:W-:-:S03]  /*0ab0*/  IMAD.WIDE R6, R11, 0x4, R4 ;  /* 0x000000040b067825 */ /* 0x004fc600078e0204 */
[----:B------:R-:W-:Y:S04]  /*0ac0*/  STG.E desc[UR8][R4.64], R8 ;  /* 0x0000000804007986 */ /* 0x000fe8000c101908 */
[----:B------:R-:W-:Y:S04]  /*0ad0*/  STS.64 [R3], R8 ;  /* 0x0000000803007388 */ /* 0x000fe80000000a00 */
[----:B------:R-:W-:Y:S01]  /*0ae0*/  STG.E desc[UR8][R6.64], R9 ;  /* 0x0000000906007986 */ /* 0x000fe2000c101908 */
[----:B------:R-:W-:Y:S05]  /*0af0*/  EXIT ;  /* 0x000000000000794d */ /* 0x000fea0003800000 */
.L_x_10:
        /* <DEDUP_REMOVED lines=16> */
.L_x_12:


//--------------------- .nv.shared._Z7kernel2Piii --------------------------
	.section	.nv.shared._Z7kernel2Piii,"aw",@nobits
	.sectionflags	@""
	.align	16
	.zero		1024


//--------------------- .nv.shared.reserved.0     --------------------------
	.section	.nv.shared.reserved.0,"aw",@nobits
	.weak		__nv_reservedSMEM_offset_0_alias
	.size		__nv_reservedSMEM_offset_0_alias, 0, 64
	.other		__nv_reservedSMEM_offset_0_alias,@"STO_CUDA_RESERVED_SHARED STV_DEFAULT"
__nv_reservedSMEM_offset_0_alias:
	.zero		0
	.zero		64


//--------------------- .nv.global                --------------------------
	.section	.nv.global,"aw",@nobits
	.align	4
.nv.global:
	.type		temp,@object
	.size		temp,(.L_0 - temp)
temp:
	.zero		2097152
.L_0:


//--------------------- .nv.shared._Z17sumScanMultiBlockPiS_ii --------------------------
	.section	.nv.shared._Z17sumScanMultiBlockPiS_ii,"aw",@nobits
	.sectionflags	@""
	.align	16
	.zero		1024


//--------------------- .nv.constant0._Z7kernel2Piii --------------------------
	.section	.nv.constant0._Z7kernel2Piii,"a",@progbits
	.sectionflags	@""
	.align	4
.nv.constant0._Z7kernel2Piii:
	.zero		912


//--------------------- .nv.constant0._Z17sumScanMultiBlockPiS_ii --------------------------
	.section	.nv.constant0._Z17sumScanMultiBlockPiS_ii,"a",@progbits
	.sectionflags	@""
	.align	4
.nv.constant0._Z17sumScanMultiBlockPiS_ii:
	.zero		920


//--------------------- SYMBOLS --------------------------

	.type		.nv.reservedSmem.offset0,@object
	.size		.nv.reservedSmem.offset0,0x4
	.type		.nv.reservedSmem.cap,@object
	.size		.nv.reservedSmem.cap,0x4
